//
// Generated by NVIDIA NVVM Compiler
//
// Compiler Build ID: CL-36424714
// Cuda compilation tools, release 13.0, V13.0.88
// Based on NVVM 20.0.0
//

.version 9.0
.target sm_100
.address_size 64

	// .globl	_Z16helloWorldKernelv
.extern .func  (.param .b32 func_retval0) vprintf
(
	.param .b64 vprintf_param_0,
	.param .b64 vprintf_param_1
)
;
.global .align 1 .b8 $str[30] = {72, 101, 108, 108, 111, 32, 87, 111, 114, 108, 100, 33, 32, 77, 121, 32, 116, 104, 114, 101, 97, 100, 73, 100, 58, 32, 37, 100, 10};

.visible .entry _Z16helloWorldKernelv()
{
	.local .align 8 .b8 	__local_depot0[8];
	.reg .b64 	%SP;
	.reg .b64 	%SPL;
	.reg .b32 	%r<7>;
	.reg .b64 	%rd<5>;

	mov.u64 	%SPL, __local_depot0;
	cvta.local.u64 	%SP, %SPL;
	add.u64 	%rd1, %SP, 0;
	add.u64 	%rd2, %SPL, 0;
	mov.u32 	%r1, %ctaid.x;
	mov.u32 	%r2, %ntid.x;
	mov.u32 	%r3, %tid.x;
	mad.lo.s32 	%r4, %r1, %r2, %r3;
	st.local.u32 	[%rd2], %r4;
	mov.u64 	%rd3, $str;
	cvta.global.u64 	%rd4, %rd3;
	{ // callseq 0, 0
	.param .b64 param0;
	st.param.b64 	[param0], %rd4;
	.param .b64 param1;
	st.param.b64 	[param1], %rd1;
	.param .b32 retval0;
	call.uni (retval0), 
	vprintf, 
	(
	param0, 
	param1
	);
	ld.param.b32 	%r5, [retval0];
	} // callseq 0
	ret;

}


// ===== COMPILED SASS (sm_100) =====

	.target	sm_100

	.elftype	@"ET_EXEC"


//--------------------- .note.nv.tkinfo           --------------------------
	.section	.note.nv.tkinfo,"",@"SHT_NOTE"
	.sectionflags	@"SHF_NOTE_NV_TKINFO"
	.tkinfo
        /*0018*/ 	.word	0x00000002
        /*0030*/ 	.string	""
        /*0030*/ 	.string	"ptxas"
        /*0030*/ 	.string	"Cuda compilation tools, release 13.0, V13.0.88"
        /*0030*/ 	.string	"Build cuda_13.0.r13.0/compiler.36424714_0"
        /*0030*/ 	.string	"-arch sm_100 -m 64 "



//--------------------- .note.nv.cuinfo           --------------------------
	.section	.note.nv.cuinfo,"",@"SHT_NOTE"
	.sectionflags	@"SHF_NOTE_NV_CUINFO"
        /*0018*/ 	.short	0x0002
        /*001a*/ 	.short	0x0064
        /*001c*/ 	.short	0x0082
	.zero		2


//--------------------- .nv.info                  --------------------------
	.section	.nv.info,"",@"SHT_CUDA_INFO"
	.align	4


	//----- nvinfo : EIATTR_REGCOUNT
	.align		4
        /*0000*/ 	.byte	0x04, 0x2f
        /*0002*/ 	.short	(.L_2 - .L_1)
	.align		4
.L_1:
        /*0004*/ 	.word	index@(_Z16helloWorldKernelv)
        /*0008*/ 	.word	0x00000018


	//----- nvinfo : EIATTR_FRAME_SIZE
	.align		4
.L_2:
        /*000c*/ 	.byte	0x04, 0x11
        /*000e*/ 	.short	(.L_4 - .L_3)
	.align		4
.L_3:
        /*0010*/ 	.word	index@(_Z16helloWorldKernelv)
        /*0014*/ 	.word	0x00000008


	//----- nvinfo : EIATTR_MIN_STACK_SIZE
	.align		4
.L_4:
        /*0018*/ 	.byte	0x04, 0x12
        /*001a*/ 	.short	(.L_6 - .L_5)
	.align		4
.L_5:
        /*001c*/ 	.word	index@(_Z16helloWorldKernelv)
        /*0020*/ 	.word	0x00000008
.L_6:


//--------------------- .nv.compat                --------------------------
	.section	.nv.compat,"",@"SHT_CUDA_COMPAT_INFO"
	.align	4
        /*0000*/ 	.byte	0x02, 0x09, 0x00, 0x00, 0x02, 0x02, 0x01, 0x00, 0x02, 0x05, 0x05, 0x00, 0x03, 0x07, 0x01, 0x01
        /*0010*/ 	.byte	0x02, 0x03, 0x00, 0x00, 0x02, 0x06, 0x01, 0x00, 0x04, 0x0b, 0x08, 0x00, 0x09, 0x00, 0x00, 0x00
        /*0020*/ 	.byte	0x00, 0x00, 0x00, 0x00


//--------------------- .nv.info._Z16helloWorldKernelv --------------------------
	.section	.nv.info._Z16helloWorldKernelv,"",@"SHT_CUDA_INFO"
	.sectionflags	@""
	.align	4


	//----- nvinfo : EIATTR_CUDA_API_VERSION
	.align		4
        /*0000*/ 	.byte	0x04, 0x37
        /*0002*/ 	.short	(.L_8 - .L_7)
.L_7:
        /*0004*/ 	.word	0x00000082


	//----- nvinfo : EIATTR_SPARSE_MMA_MASK
	.align		4
.L_8:
        /*0008*/ 	.byte	0x03, 0x50
        /*000a*/ 	.short	0x0000


	//----- nvinfo : EIATTR_MAXREG_COUNT
	.align		4
        /*000c*/ 	.byte	0x03, 0x1b
        /*000e*/ 	.short	0x00ff


	//----- nvinfo : EIATTR_EXTERNS
	.align		4
        /*0010*/ 	.byte	0x04, 0x0f
        /*0012*/ 	.short	(.L_10 - .L_9)


	//   ....[0]....
	.align		4
.L_9:
        /*0014*/ 	.word	index@(vprintf)


	//----- nvinfo : EIATTR_MERCURY_ISA_VERSION
	.align		4
.L_10:
        /*0018*/ 	.byte	0x03, 0x5f
        /*001a*/ 	.short	0x0101


	//----- nvinfo : EIATTR_VRC_CTA_INIT_COUNT
	.align		4
        /*001c*/ 	.byte	0x02, 0x4a
	.zero		1
	.zero		1


	//----- nvinfo : EIATTR_SYSCALL_OFFSETS
	.align		4
        /*0020*/ 	.byte	0x04, 0x46
        /*0022*/ 	.short	(.L_12 - .L_11)


	//   ....[0]....
.L_11:
        /*0024*/ 	.word	0x00000110


	//----- nvinfo : EIATTR_EXIT_INSTR_OFFSETS
	.align		4
.L_12:
        /*0028*/ 	.byte	0x04, 0x1c
        /*002a*/ 	.short	(.L_14 - .L_13)


	//   ....[0]....
.L_13:
        /*002c*/ 	.word	0x00000120


	//----- nvinfo : EIATTR_SW_WAR
	.align		4
.L_14:
        /*0030*/ 	.byte	0x04, 0x36
        /*0032*/ 	.short	(.L_16 - .L_15)
.L_15:
        /*0034*/ 	.word	0x00000008
.L_16:


//--------------------- .nv.callgraph             --------------------------
	.section	.nv.callgraph,"",@"SHT_CUDA_CALLGRAPH"
	.align	4
	.sectionentsize	8
	.align		4
        /*0000*/ 	.word	0x00000000
	.align		4
        /*0004*/ 	.word	0xffffffff
	.align		4
        /*0008*/ 	.word	index@(_Z16helloWorldKernelv)
	.align		4
        /*000c*/ 	.word	index@(vprintf)
	.align		4
        /*0010*/ 	.word	0x00000000
	.align		4
        /*0014*/ 	.word	0xfffffffe
	.align		4
        /*0018*/ 	.word	0x00000000
	.align		4
        /*001c*/ 	.word	0xfffffffd
	.align		4
        /*0020*/ 	.word	0x00000000
	.align		4
        /*0024*/ 	.word	0xfffffffc


//--------------------- .nv.constant4             --------------------------
	.section	.nv.constant4,"a",@progbits
	.align	8
	.align		8
.nv.constant4:
        /*0000*/ 	.dword	vprintf
	.align		8
        /*0008*/ 	.dword	$str


//--------------------- .text._Z16helloWorldKernelv --------------------------
	.section	.text._Z16helloWorldKernelv,"ax",@progbits
	.align	128
        .global         _Z16helloWorldKernelv
        .type           _Z16helloWorldKernelv,@function
        .size           _Z16helloWorldKernelv,(.L_x_2 - _Z16helloWorldKernelv)
        .other          _Z16helloWorldKernelv,@"STO_CUDA_ENTRY STV_DEFAULT"
_Z16helloWorldKernelv:
.text._Z16helloWorldKernelv:
[----:B------:R-:W0:Y:S01]  /*0000*/  LDC R1, c[0x0][0x37c] ;  /* 0x0000df00ff017b82 */ /* 0x000e220000000800 */
[----:B------:R-:W1:Y:S01]  /*0010*/  S2R R3, SR_TID.X ;  /* 0x0000000000037919 */ /* 0x000e620000002100 */
[----:B------:R-:W2:Y:S06]  /*0020*/  LDCU UR5, c[0x0][0x2fc] ;  /* 0x00005f80ff0577ac */ /* 0x000eac0008000800 */
[----:B------:R-:W1:Y:S01]  /*0030*/  S2UR UR6, SR_CTAID.X ;  /* 0x00000000000679c3 */ /* 0x000e620000002500 */
[----:B------:R-:W-:Y:S01]  /*0040*/  MOV R2, 0x0 ;  /* 0x0000000000027802 */ /* 0x000fe20000000f00 */
[----:B0-----:R-:W-:Y:S01]  /*0050*/  VIADD R1, R1, 0xfffffff8 ;  /* 0xfffffff801017836 */ /* 0x001fe20000000000 */
[----:B------:R-:W0:Y:S05]  /*0060*/  LDCU UR4, c[0x0][0x2f8] ;  /* 0x00005f00ff0477ac */ /* 0x000e2a0008000800 */
[----:B------:R-:W1:Y:S01]  /*0070*/  LDC R0, c[0x0][0x360] ;  /* 0x0000d800ff007b82 */ /* 0x000e620000000800 */
[----:B0-----:R-:W-:-:S05]  /*0080*/  IADD3 R6, P0, PT, R1, UR4, RZ ;  /* 0x0000000401067c10 */ /* 0x001fca000ff1e0ff */
[----:B--2---:R-:W-:Y:S02]  /*0090*/  IMAD.X R7, RZ, RZ, UR5, P0 ;  /* 0x00000005ff077e24 */ /* 0x004fe400080e06ff */
[----:B-1----:R-:W-:Y:S01]  /*00a0*/  IMAD R0, R0, UR6, R3 ;  /* 0x0000000600007c24 */ /* 0x002fe2000f8e0203 */
[----:B------:R-:W0:Y:S01]  /*00b0*/  LDCU.64 UR6, c[0x4][0x8] ;  /* 0x01000100ff0677ac */ /* 0x000e220008000a00 */
[----:B------:R-:W1:Y:S03]  /*00c0*/  LDC.64 R2, c[0x4][R2] ;  /* 0x0100000002027b82 */ /* 0x000e660000000a00 */
[----:B------:R2:W-:Y:S01]  /*00d0*/  STL [R1], R0 ;  /* 0x0000000001007387 */ /* 0x0005e20000100800 */
[----:B0-----:R-:W-:Y:S01]  /*00e0*/  IMAD.U32 R4, RZ, RZ, UR6 ;  /* 0x00000006ff047e24 */ /* 0x001fe2000f8e00ff */
[----:B--2---:R-:W-:-:S07]  /*00f0*/  MOV R5, UR7 ;  /* 0x0000000700057c02 */ /* 0x004fce0008000f00 */
[----:B------:R-:W-:-:S07]  /*0100*/  LEPC R20, `(.L_x_0) ;  /* 0x000000001014794e */ /* 0x000fce0000000000 */
[----:B-1----:R-:W-:Y:S05]  /*0110*/  CALL.ABS.NOINC R2 ;  /* 0x0000000002007343 */ /* 0x002fea0003c00000 */
.L_x_0:
[----:B------:R-:W-:Y:S05]  /*0120*/  EXIT ;  /* 0x000000000000794d */ /* 0x000fea0003800000 */
.L_x_1:
[----:B------:R-:W-:-:S00]  /*0130*/  BRA `(.L_x_1) ;  /* 0xfffffffc00fc7947 */ /* 0x000fc0000383ffff */
[----:B------:R-:W-:-:S00]  /*0140*/  NOP ;  /* 0x0000000000007918 */ /* 0x000fc00000000000 */
        /* <DEDUP_REMOVED lines=11> */
.L_x_2:


//--------------------- .nv.global.init           --------------------------
	.section	.nv.global.init,"aw",@progbits
.nv.global.init:
	.type		$str,@object
	.size		$str,(.L_0 - $str)
$str:
        /*0000*/ 	.byte	0x48, 0x65, 0x6c, 0x6c, 0x6f, 0x20, 0x57, 0x6f, 0x72, 0x6c, 0x64, 0x21, 0x20, 0x4d, 0x79, 0x20
        /*0010*/ 	.byte	0x74, 0x68, 0x72, 0x65, 0x61, 0x64, 0x49, 0x64, 0x3a, 0x20, 0x25, 0x64, 0x0a, 0x00
.L_0:


//--------------------- .nv.shared.reserved.0     --------------------------
	.section	.nv.shared.reserved.0,"aw",@nobits
	.weak		__nv_reservedSMEM_offset_0_alias
	.size		__nv_reservedSMEM_offset_0_alias, 0, 64
	.other		__nv_reservedSMEM_offset_0_alias,@"STO_CUDA_RESERVED_SHARED STV_DEFAULT"
__nv_reservedSMEM_offset_0_alias:
	.zero		0
	.zero		64


//--------------------- .nv.constant0._Z16helloWorldKernelv --------------------------
	.section	.nv.constant0._Z16helloWorldKernelv,"a",@progbits
	.sectionflags	@""
	.align	4
.nv.constant0._Z16helloWorldKernelv:
	.zero		896


//--------------------- SYMBOLS --------------------------

	.type		.nv.reservedSmem.offset0,@object
	.size		.nv.reservedSmem.offset0,0x4
	.type		vprintf,@function
